//
// Generated by NVIDIA NVVM Compiler
//
// Compiler Build ID: CL-36424714
// Cuda compilation tools, release 13.0, V13.0.88
// Based on NVVM 20.0.0
//

.version 9.0
.target sm_100
.address_size 64

	// .globl	_Z9matrixMulPiS_S_i
// _ZZ9matrixMulPiS_S_iE1A has been demoted
// _ZZ9matrixMulPiS_S_iE1B has been demoted

.visible .entry _Z9matrixMulPiS_S_i(
	.param .u64 .ptr .align 1 _Z9matrixMulPiS_S_i_param_0,
	.param .u64 .ptr .align 1 _Z9matrixMulPiS_S_i_param_1,
	.param .u64 .ptr .align 1 _Z9matrixMulPiS_S_i_param_2,
	.param .u32 _Z9matrixMulPiS_S_i_param_3
)
{
	.reg .pred 	%p<11>;
	.reg .b32 	%r<166>;
	.reg .b64 	%rd<13>;
	// demoted variable
	.shared .align 4 .b8 _ZZ9matrixMulPiS_S_iE1A[1024];
	// demoted variable
	.shared .align 4 .b8 _ZZ9matrixMulPiS_S_iE1B[1024];
	ld.param.u64 	%rd3, [_Z9matrixMulPiS_S_i_param_0];
	ld.param.u64 	%rd4, [_Z9matrixMulPiS_S_i_param_1];
	ld.param.u64 	%rd5, [_Z9matrixMulPiS_S_i_param_2];
	ld.param.u32 	%r45, [_Z9matrixMulPiS_S_i_param_3];
	mov.u32 	%r47, %ctaid.y;
	mov.u32 	%r48, %ntid.y;
	mov.u32 	%r1, %tid.y;
	mad.lo.s32 	%r2, %r47, %r48, %r1;
	mov.u32 	%r49, %ctaid.x;
	mov.u32 	%r3, %ntid.x;
	mov.u32 	%r4, %tid.x;
	mad.lo.s32 	%r5, %r49, %r3, %r4;
	div.s32 	%r6, %r45, %r3;
	setp.lt.s32 	%p1, %r6, 1;
	mov.b32 	%r164, 0;
	@%p1 bra 	$L__BB0_14;
	mad.lo.s32 	%r7, %r45, %r2, %r4;
	mul.lo.s32 	%r8, %r1, %r3;
	add.s32 	%r51, %r8, %r4;
	shl.b32 	%r52, %r51, 2;
	mov.u32 	%r53, _ZZ9matrixMulPiS_S_iE1A;
	add.s32 	%r9, %r53, %r52;
	mov.u32 	%r54, _ZZ9matrixMulPiS_S_iE1B;
	add.s32 	%r10, %r54, %r52;
	and.b32  	%r11, %r3, 7;
	and.b32  	%r12, %r3, 2040;
	shl.b32 	%r55, %r4, 2;
	add.s32 	%r13, %r54, %r55;
	shl.b32 	%r14, %r3, 5;
	shl.b32 	%r56, %r8, 2;
	add.s32 	%r57, %r56, %r53;
	add.s32 	%r15, %r57, 16;
	shl.b32 	%r16, %r3, 2;
	cvta.to.global.u64 	%rd1, %rd3;
	cvta.to.global.u64 	%rd2, %rd4;
	mov.b32 	%r149, 0;
	mov.u32 	%r164, %r149;
$L__BB0_2:
	setp.lt.u32 	%p2, %r3, 8;
	mul.lo.s32 	%r60, %r149, %r3;
	add.s32 	%r61, %r7, %r60;
	mul.wide.s32 	%rd6, %r61, 4;
	add.s64 	%rd7, %rd1, %rd6;
	ld.global.u32 	%r62, [%rd7];
	st.shared.u32 	[%r9], %r62;
	add.s32 	%r63, %r60, %r1;
	mad.lo.s32 	%r64, %r63, %r45, %r5;
	mul.wide.s32 	%rd8, %r64, 4;
	add.s64 	%rd9, %rd2, %rd8;
	ld.global.u32 	%r65, [%rd9];
	st.shared.u32 	[%r10], %r65;
	bar.sync 	0;
	mov.b32 	%r159, 0;
	@%p2 bra 	$L__BB0_5;
	and.b32  	%r66, %r3, -8;
	neg.s32 	%r153, %r66;
	mov.u32 	%r151, %r15;
	mov.u32 	%r152, %r13;
$L__BB0_4:
	.pragma "nounroll";
	ld.shared.u32 	%r67, [%r151+-16];
	ld.shared.u32 	%r68, [%r152];
	mad.lo.s32 	%r69, %r68, %r67, %r164;
	ld.shared.u32 	%r70, [%r151+-12];
	add.s32 	%r71, %r152, %r16;
	ld.shared.u32 	%r72, [%r71];
	mad.lo.s32 	%r73, %r72, %r70, %r69;
	ld.shared.u32 	%r74, [%r151+-8];
	add.s32 	%r75, %r71, %r16;
	ld.shared.u32 	%r76, [%r75];
	mad.lo.s32 	%r77, %r76, %r74, %r73;
	ld.shared.u32 	%r78, [%r151+-4];
	add.s32 	%r79, %r75, %r16;
	ld.shared.u32 	%r80, [%r79];
	mad.lo.s32 	%r81, %r80, %r78, %r77;
	ld.shared.u32 	%r82, [%r151];
	add.s32 	%r83, %r79, %r16;
	ld.shared.u32 	%r84, [%r83];
	mad.lo.s32 	%r85, %r84, %r82, %r81;
	ld.shared.u32 	%r86, [%r151+4];
	add.s32 	%r87, %r83, %r16;
	ld.shared.u32 	%r88, [%r87];
	mad.lo.s32 	%r89, %r88, %r86, %r85;
	ld.shared.u32 	%r90, [%r151+8];
	add.s32 	%r91, %r87, %r16;
	ld.shared.u32 	%r92, [%r91];
	mad.lo.s32 	%r93, %r92, %r90, %r89;
	ld.shared.u32 	%r94, [%r151+12];
	add.s32 	%r95, %r91, %r16;
	ld.shared.u32 	%r96, [%r95];
	mad.lo.s32 	%r164, %r96, %r94, %r93;
	add.s32 	%r153, %r153, 8;
	add.s32 	%r152, %r152, %r14;
	add.s32 	%r151, %r151, 32;
	setp.ne.s32 	%p3, %r153, 0;
	mov.u32 	%r159, %r12;
	@%p3 bra 	$L__BB0_4;
$L__BB0_5:
	setp.eq.s32 	%p4, %r11, 0;
	@%p4 bra 	$L__BB0_13;
	add.s32 	%r98, %r11, -1;
	setp.lt.u32 	%p5, %r98, 3;
	@%p5 bra 	$L__BB0_8;
	add.s32 	%r99, %r159, %r8;
	shl.b32 	%r100, %r99, 2;
	mov.u32 	%r101, _ZZ9matrixMulPiS_S_iE1A;
	add.s32 	%r102, %r101, %r100;
	ld.shared.u32 	%r103, [%r102];
	mad.lo.s32 	%r104, %r159, %r3, %r4;
	shl.b32 	%r105, %r104, 2;
	mov.u32 	%r106, _ZZ9matrixMulPiS_S_iE1B;
	add.s32 	%r107, %r106, %r105;
	ld.shared.u32 	%r108, [%r107];
	mad.lo.s32 	%r109, %r108, %r103, %r164;
	ld.shared.u32 	%r110, [%r102+4];
	add.s32 	%r111, %r107, %r16;
	ld.shared.u32 	%r112, [%r111];
	mad.lo.s32 	%r113, %r112, %r110, %r109;
	ld.shared.u32 	%r114, [%r102+8];
	add.s32 	%r115, %r111, %r16;
	ld.shared.u32 	%r116, [%r115];
	mad.lo.s32 	%r117, %r116, %r114, %r113;
	ld.shared.u32 	%r118, [%r102+12];
	add.s32 	%r119, %r115, %r16;
	ld.shared.u32 	%r120, [%r119];
	mad.lo.s32 	%r164, %r120, %r118, %r117;
	add.s32 	%r159, %r159, 4;
$L__BB0_8:
	and.b32  	%r122, %r3, 3;
	setp.eq.s32 	%p6, %r122, 0;
	@%p6 bra 	$L__BB0_13;
	setp.eq.s32 	%p7, %r122, 1;
	@%p7 bra 	$L__BB0_11;
	add.s32 	%r123, %r159, %r8;
	shl.b32 	%r124, %r123, 2;
	mov.u32 	%r125, _ZZ9matrixMulPiS_S_iE1A;
	add.s32 	%r126, %r125, %r124;
	ld.shared.u32 	%r127, [%r126];
	mad.lo.s32 	%r128, %r159, %r3, %r4;
	shl.b32 	%r129, %r128, 2;
	mov.u32 	%r130, _ZZ9matrixMulPiS_S_iE1B;
	add.s32 	%r131, %r130, %r129;
	ld.shared.u32 	%r132, [%r131];
	mad.lo.s32 	%r133, %r132, %r127, %r164;
	ld.shared.u32 	%r134, [%r126+4];
	add.s32 	%r135, %r131, %r16;
	ld.shared.u32 	%r136, [%r135];
	mad.lo.s32 	%r164, %r136, %r134, %r133;
	add.s32 	%r159, %r159, 2;
$L__BB0_11:
	and.b32  	%r137, %r3, 1;
	setp.eq.b32 	%p8, %r137, 1;
	not.pred 	%p9, %p8;
	@%p9 bra 	$L__BB0_13;
	add.s32 	%r138, %r159, %r8;
	shl.b32 	%r139, %r138, 2;
	mov.u32 	%r140, _ZZ9matrixMulPiS_S_iE1A;
	add.s32 	%r141, %r140, %r139;
	ld.shared.u32 	%r142, [%r141];
	mad.lo.s32 	%r143, %r159, %r3, %r4;
	shl.b32 	%r144, %r143, 2;
	mov.u32 	%r145, _ZZ9matrixMulPiS_S_iE1B;
	add.s32 	%r146, %r145, %r144;
	ld.shared.u32 	%r147, [%r146];
	mad.lo.s32 	%r164, %r147, %r142, %r164;
$L__BB0_13:
	bar.sync 	0;
	add.s32 	%r149, %r149, 1;
	setp.ne.s32 	%p10, %r149, %r6;
	@%p10 bra 	$L__BB0_2;
$L__BB0_14:
	cvta.to.global.u64 	%rd10, %rd5;
	mad.lo.s32 	%r148, %r45, %r2, %r5;
	mul.wide.s32 	%rd11, %r148, 4;
	add.s64 	%rd12, %rd10, %rd11;
	st.global.u32 	[%rd12], %r164;
	ret;

}


// ===== COMPILED SASS (sm_100) =====

	.target	sm_100

	.elftype	@"ET_EXEC"


//--------------------- .note.nv.tkinfo           --------------------------
	.section	.note.nv.tkinfo,"",@"SHT_NOTE"
	.sectionflags	@"SHF_NOTE_NV_TKINFO"
	.tkinfo
        /*0018*/ 	.word	0x00000002
        /*0030*/ 	.string	""
        /*0030*/ 	.string	"ptxas"
        /*0030*/ 	.string	"Cuda compilation tools, release 13.0, V13.0.88"
        /*0030*/ 	.string	"Build cuda_13.0.r13.0/compiler.36424714_0"
        /*0030*/ 	.string	"-arch sm_100 -m 64 "



//--------------------- .note.nv.cuinfo           --------------------------
	.section	.note.nv.cuinfo,"",@"SHT_NOTE"
	.sectionflags	@"SHF_NOTE_NV_CUINFO"
        /*0018*/ 	.short	0x0002
        /*001a*/ 	.short	0x0064
        /*001c*/ 	.short	0x0082
	.zero		2


//--------------------- .nv.info                  --------------------------
	.section	.nv.info,"",@"SHT_CUDA_INFO"
	.align	4


	//----- nvinfo : EIATTR_REGCOUNT
	.align		4
        /*0000*/ 	.byte	0x04, 0x2f
        /*0002*/ 	.short	(.L_1 - .L_0)
	.align		4
.L_0:
        /*0004*/ 	.word	index@(_Z9matrixMulPiS_S_i)
        /*0008*/ 	.word	0x00000020


	//----- nvinfo : EIATTR_FRAME_SIZE
	.align		4
.L_1:
        /*000c*/ 	.byte	0x04, 0x11
        /*000e*/ 	.short	(.L_3 - .L_2)
	.align		4
.L_2:
        /*0010*/ 	.word	index@(_Z9matrixMulPiS_S_i)
        /*0014*/ 	.word	0x00000000


	//----- nvinfo : EIATTR_MIN_STACK_SIZE
	.align		4
.L_3:
        /*0018*/ 	.byte	0x04, 0x12
        /*001a*/ 	.short	(.L_5 - .L_4)
	.align		4
.L_4:
        /*001c*/ 	.word	index@(_Z9matrixMulPiS_S_i)
        /*0020*/ 	.word	0x00000000
.L_5:


//--------------------- .nv.compat                --------------------------
	.section	.nv.compat,"",@"SHT_CUDA_COMPAT_INFO"
	.align	4
        /*0000*/ 	.byte	0x02, 0x09, 0x00, 0x00, 0x02, 0x02, 0x01, 0x00, 0x02, 0x05, 0x05, 0x00, 0x03, 0x07, 0x01, 0x01
        /*0010*/ 	.byte	0x02, 0x03, 0x00, 0x00, 0x02, 0x06, 0x01, 0x00, 0x04, 0x0b, 0x08, 0x00, 0x09, 0x00, 0x00, 0x00
        /*0020*/ 	.byte	0x00, 0x00, 0x00, 0x00


//--------------------- .nv.info._Z9matrixMulPiS_S_i --------------------------
	.section	.nv.info._Z9matrixMulPiS_S_i,"",@"SHT_CUDA_INFO"
	.sectionflags	@""
	.align	4


	//----- nvinfo : EIATTR_CUDA_API_VERSION
	.align		4
        /*0000*/ 	.byte	0x04, 0x37
        /*0002*/ 	.short	(.L_7 - .L_6)
.L_6:
        /*0004*/ 	.word	0x00000082


	//----- nvinfo : EIATTR_KPARAM_INFO
	.align		4
.L_7:
        /*0008*/ 	.byte	0x04, 0x17
        /*000a*/ 	.short	(.L_9 - .L_8)
.L_8:
        /*000c*/ 	.word	0x00000000
        /*0010*/ 	.short	0x0003
        /*0012*/ 	.short	0x0018
        /*0014*/ 	.byte	0x00, 0xf0, 0x11, 0x00


	//----- nvinfo : EIATTR_KPARAM_INFO
	.align		4
.L_9:
        /*0018*/ 	.byte	0x04, 0x17
        /*001a*/ 	.short	(.L_11 - .L_10)
.L_10:
        /*001c*/ 	.word	0x00000000
        /*0020*/ 	.short	0x0002
        /*0022*/ 	.short	0x0010
        /*0024*/ 	.byte	0x00, 0xf5, 0x21, 0x00


	//----- nvinfo : EIATTR_KPARAM_INFO
	.align		4
.L_11:
        /*0028*/ 	.byte	0x04, 0x17
        /*002a*/ 	.short	(.L_13 - .L_12)
.L_12:
        /*002c*/ 	.word	0x00000000
        /*0030*/ 	.short	0x0001
        /*0032*/ 	.short	0x0008
        /*0034*/ 	.byte	0x00, 0xf5, 0x21, 0x00


	//----- nvinfo : EIATTR_KPARAM_INFO
	.align		4
.L_13:
        /*0038*/ 	.byte	0x04, 0x17
        /*003a*/ 	.short	(.L_15 - .L_14)
.L_14:
        /*003c*/ 	.word	0x00000000
        /*0040*/ 	.short	0x0000
        /*0042*/ 	.short	0x0000
        /*0044*/ 	.byte	0x00, 0xf5, 0x21, 0x00


	//----- nvinfo : EIATTR_SPARSE_MMA_MASK
	.align		4
.L_15:
        /*0048*/ 	.byte	0x03, 0x50
        /*004a*/ 	.short	0x0000


	//----- nvinfo : EIATTR_MAXREG_COUNT
	.align		4
        /*004c*/ 	.byte	0x03, 0x1b
        /*004e*/ 	.short	0x00ff


	//----- nvinfo : EIATTR_NUM_BARRIERS
	.align		4
        /*0050*/ 	.byte	0x02, 0x4c
        /*0052*/ 	.byte	0x01
	.zero		1


	//----- nvinfo : EIATTR_MERCURY_ISA_VERSION
	.align		4
        /*0054*/ 	.byte	0x03, 0x5f
        /*0056*/ 	.short	0x0101


	//----- nvinfo : EIATTR_VRC_CTA_INIT_COUNT
	.align		4
        /*0058*/ 	.byte	0x02, 0x4a
	.zero		1
	.zero		1


	//----- nvinfo : EIATTR_EXIT_INSTR_OFFSETS
	.align		4
        /*005c*/ 	.byte	0x04, 0x1c
        /*005e*/ 	.short	(.L_17 - .L_16)


	//   ....[0]....
.L_16:
        /*0060*/ 	.word	0x00000bb0


	//----- nvinfo : EIATTR_CBANK_PARAM_SIZE
	.align		4
.L_17:
        /*0064*/ 	.byte	0x03, 0x19
        /*0066*/ 	.short	0x001c


	//----- nvinfo : EIATTR_PARAM_CBANK
	.align		4
        /*0068*/ 	.byte	0x04, 0x0a
        /*006a*/ 	.short	(.L_19 - .L_18)
	.align		4
.L_18:
        /*006c*/ 	.word	index@(.nv.constant0._Z9matrixMulPiS_S_i)
        /*0070*/ 	.short	0x0380
        /*0072*/ 	.short	0x001c


	//----- nvinfo : EIATTR_SW_WAR
	.align		4
.L_19:
        /*0074*/ 	.byte	0x04, 0x36
        /*0076*/ 	.short	(.L_21 - .L_20)
.L_20:
        /*0078*/ 	.word	0x00000008
.L_21:


//--------------------- .nv.callgraph             --------------------------
	.section	.nv.callgraph,"",@"SHT_CUDA_CALLGRAPH"
	.align	4
	.sectionentsize	8
	.align		4
        /*0000*/ 	.word	0x00000000
	.align		4
        /*0004*/ 	.word	0xffffffff
	.align		4
        /*0008*/ 	.word	0x00000000
	.align		4
        /*000c*/ 	.word	0xfffffffe
	.align		4
        /*0010*/ 	.word	0x00000000
	.align		4
        /*0014*/ 	.word	0xfffffffd
	.align		4
        /*0018*/ 	.word	0x00000000
	.align		4
        /*001c*/ 	.word	0xfffffffc


//--------------------- .text._Z9matrixMulPiS_S_i --------------------------
	.section	.text._Z9matrixMulPiS_S_i,"ax",@progbits
	.align	128
        .global         _Z9matrixMulPiS_S_i
        .type           _Z9matrixMulPiS_S_i,@function
        .size           _Z9matrixMulPiS_S_i,(.L_x_8 - _Z9matrixMulPiS_S_i)
        .other          _Z9matrixMulPiS_S_i,@"STO_CUDA_ENTRY STV_DEFAULT"
_Z9matrixMulPiS_S_i:
.text._Z9matrixMulPiS_S_i:
[----:B------:R-:W-:Y:S08]  /*0000*/  LDC R1, c[0x0][0x37c] ;  /* 0x0000df00ff017b82 */ /* 0x000ff00000000800 */
[----:B------:R-:W0:Y:S01]  /*0010*/  LDC R8, c[0x0][0x364] ;  /* 0x0000d900ff087b82 */ /* 0x000e220000000800 */
[----:B------:R-:W1:Y:S01]  /*0020*/  LDCU UR4, c[0x0][0x398] ;  /* 0x00007300ff0477ac */ /* 0x000e620008000800 */
[----:B------:R-:W2:Y:S01]  /*0030*/  S2R R11, SR_TID.X ;  /* 0x00000000000b7919 */ /* 0x000ea20000002100 */
[----:B------:R-:W-:Y:S01]  /*0040*/  IMAD.MOV.U32 R19, RZ, RZ, RZ ;  /* 0x000000ffff137224 */ /* 0x000fe200078e00ff */
[----:B------:R-:W3:Y:S04]  /*0050*/  LDCU.64 UR8, c[0x0][0x358] ;  /* 0x00006b00ff0877ac */ /* 0x000ee80008000a00 */
[----:B------:R-:W4:Y:S08]  /*0060*/  LDC R0, c[0x0][0x360] ;  /* 0x0000d800ff007b82 */ /* 0x000f300000000800 */
[----:B------:R-:W2:Y:S01]  /*0070*/  S2UR UR5, SR_CTAID.X ;  /* 0x00000000000579c3 */ /* 0x000ea20000002500 */
[----:B-1----:R-:W-:-:S04]  /*0080*/  MOV R7, UR4 ;  /* 0x0000000400077c02 */ /* 0x002fc80008000f00 */
[----:B------:R-:W-:-:S03]  /*0090*/  IABS R10, R7 ;  /* 0x00000007000a7213 */ /* 0x000fc60000000000 */
[----:B------:R-:W0:Y:S01]  /*00a0*/  S2UR UR4, SR_CTAID.Y ;  /* 0x00000000000479c3 */ /* 0x000e220000002600 */
[----:B----4-:R-:W-:-:S04]  /*00b0*/  IABS R5, R0 ;  /* 0x0000000000057213 */ /* 0x010fc80000000000 */
[----:B------:R-:W1:Y:S08]  /*00c0*/  I2F.RP R4, R5 ;  /* 0x0000000500047306 */ /* 0x000e700000209400 */
[----:B-1----:R-:W1:Y:S02]  /*00d0*/  MUFU.RCP R4, R4 ;  /* 0x0000000400047308 */ /* 0x002e640000001000 */
[----:B-1----:R-:W-:-:S06]  /*00e0*/  IADD3 R2, PT, PT, R4, 0xffffffe, RZ ;  /* 0x0ffffffe04027810 */ /* 0x002fcc0007ffe0ff */
[----:B------:R1:W4:Y:S02]  /*00f0*/  F2I.FTZ.U32.TRUNC.NTZ R3, R2 ;  /* 0x0000000200037305 */ /* 0x000324000021f000 */
[----:B-1----:R-:W-:Y:S02]  /*0100*/  IMAD.MOV.U32 R2, RZ, RZ, RZ ;  /* 0x000000ffff027224 */ /* 0x002fe400078e00ff */
[----:B----4-:R-:W-:-:S04]  /*0110*/  IMAD.MOV R6, RZ, RZ, -R3 ;  /* 0x000000ffff067224 */ /* 0x010fc800078e0a03 */
[----:B------:R-:W-:Y:S01]  /*0120*/  IMAD R9, R6, R5, RZ ;  /* 0x0000000506097224 */ /* 0x000fe200078e02ff */
[----:B------:R-:W-:-:S03]  /*0130*/  IABS R6, R0 ;  /* 0x0000000000067213 */ /* 0x000fc60000000000 */
[----:B------:R-:W-:Y:S01]  /*0140*/  IMAD.HI.U32 R3, R3, R9, R2 ;  /* 0x0000000903037227 */ /* 0x000fe200078e0002 */
[----:B------:R-:W-:-:S05]  /*0150*/  IADD3 R9, PT, PT, RZ, -R6, RZ ;  /* 0x80000006ff097210 */ /* 0x000fca0007ffe0ff */
[----:B------:R-:W-:-:S04]  /*0160*/  IMAD.HI.U32 R6, R3, R10, RZ ;  /* 0x0000000a03067227 */ /* 0x000fc800078e00ff */
[----:B------:R-:W-:Y:S02]  /*0170*/  IMAD R2, R6, R9, R10 ;  /* 0x0000000906027224 */ /* 0x000fe400078e020a */
[----:B------:R-:W0:Y:S01]  /*0180*/  S2R R9, SR_TID.Y ;  /* 0x0000000000097919 */ /* 0x000e220000002200 */
[----:B--2---:R-:W-:Y:S02]  /*0190*/  IMAD R10, R0, UR5, R11 ;  /* 0x00000005000a7c24 */ /* 0x004fe4000f8e020b */
[----:B------:R-:W-:-:S13]  /*01a0*/  ISETP.GT.U32.AND P2, PT, R5, R2, PT ;  /* 0x000000020500720c */ /* 0x000fda0003f44070 */
[----:B------:R-:W-:Y:S01]  /*01b0*/  @!P2 IMAD.IADD R2, R2, 0x1, -R5 ;  /* 0x000000010202a824 */ /* 0x000fe200078e0a05 */
[----:B------:R-:W-:Y:S02]  /*01c0*/  @!P2 IADD3 R6, PT, PT, R6, 0x1, RZ ;  /* 0x000000010606a810 */ /* 0x000fe40007ffe0ff */
[----:B------:R-:W-:Y:S02]  /*01d0*/  ISETP.NE.AND P2, PT, R0, RZ, PT ;  /* 0x000000ff0000720c */ /* 0x000fe40003f45270 */
[----:B------:R-:W-:Y:S02]  /*01e0*/  ISETP.GE.U32.AND P0, PT, R2, R5, PT ;  /* 0x000000050200720c */ /* 0x000fe40003f06070 */
[----:B------:R-:W-:-:S04]  /*01f0*/  LOP3.LUT R2, R0, R7, RZ, 0x3c, !PT ;  /* 0x0000000700027212 */ /* 0x000fc800078e3cff */
[----:B------:R-:W-:Y:S01]  /*0200*/  ISETP.GE.AND P1, PT, R2, RZ, PT ;  /* 0x000000ff0200720c */ /* 0x000fe20003f26270 */
[----:B0-----:R-:W-:-:S06]  /*0210*/  IMAD R8, R8, UR4, R9 ;  /* 0x0000000408087c24 */ /* 0x001fcc000f8e0209 */
[----:B------:R-:W-:-:S06]  /*0220*/  @P0 VIADD R6, R6, 0x1 ;  /* 0x0000000106060836 */ /* 0x000fcc0000000000 */
[----:B------:R-:W-:Y:S02]  /*0230*/  @!P1 IADD3 R6, PT, PT, -R6, RZ, RZ ;  /* 0x000000ff06069210 */ /* 0x000fe40007ffe1ff */
[----:B------:R-:W-:-:S04]  /*0240*/  @!P2 LOP3.LUT R6, RZ, R0, RZ, 0x33, !PT ;  /* 0x00000000ff06a212 */ /* 0x000fc800078e33ff */
[----:B------:R-:W-:-:S13]  /*0250*/  ISETP.GE.AND P0, PT, R6, 0x1, PT ;  /* 0x000000010600780c */ /* 0x000fda0003f06270 */
[----:B---3--:R-:W-:Y:S05]  /*0260*/  @!P0 BRA `(.L_x_0) ;  /* 0x0000000800408947 */ /* 0x008fea0003800000 */
[----:B------:R-:W0:Y:S01]  /*0270*/  S2UR UR6, SR_CgaCtaId ;  /* 0x00000000000679c3 */ /* 0x000e220000008800 */
[----:B------:R-:W-:Y:S01]  /*0280*/  UMOV UR4, 0x400 ;  /* 0x0000040000047882 */ /* 0x000fe20000000000 */
[----:B------:R-:W-:Y:S01]  /*0290*/  IMAD R12, R9, R0, RZ ;  /* 0x00000000090c7224 */ /* 0x000fe200078e02ff */
[----:B------:R-:W-:Y:S01]  /*02a0*/  UIADD3 UR5, UPT, UPT, UR4, 0x400, URZ ;  /* 0x0000040004057890 */ /* 0x000fe2000fffe0ff */
[----:B------:R-:W-:Y:S01]  /*02b0*/  IMAD R13, R8, R7, R11 ;  /* 0x00000007080d7224 */ /* 0x000fe200078e020b */
[----:B------:R-:W-:Y:S01]  /*02c0*/  LOP3.LUT R21, R0, 0x7, RZ, 0xc0, !PT ;  /* 0x0000000700157812 */ /* 0x000fe200078ec0ff */
[----:B------:R-:W-:Y:S01]  /*02d0*/  IMAD.MOV.U32 R19, RZ, RZ, RZ ;  /* 0x000000ffff137224 */ /* 0x000fe200078e00ff */
[----:B------:R-:W-:Y:S02]  /*02e0*/  IADD3 R16, PT, PT, R12, R11, RZ ;  /* 0x0000000b0c107210 */ /* 0x000fe40007ffe0ff */
[----:B------:R-:W-:Y:S01]  /*02f0*/  LOP3.LUT R14, R0, 0x7f8, RZ, 0xc0, !PT ;  /* 0x000007f8000e7812 */ /* 0x000fe200078ec0ff */
[----:B0-----:R-:W-:-:S02]  /*0300*/  ULEA UR4, UR6, UR4, 0x18 ;  /* 0x0000000406047291 */ /* 0x001fc4000f8ec0ff */
[----:B------:R-:W-:-:S04]  /*0310*/  ULEA UR5, UR6, UR5, 0x18 ;  /* 0x0000000506057291 */ /* 0x000fc8000f8ec0ff */
[----:B------:R-:W-:Y:S02]  /*0320*/  LEA R17, R12, UR4, 0x2 ;  /* 0x000000040c117c11 */ /* 0x000fe4000f8e10ff */
[C---:B------:R-:W-:Y:S01]  /*0330*/  LEA R15, R16.reuse, UR4, 0x2 ;  /* 0x00000004100f7c11 */ /* 0x040fe2000f8e10ff */
[----:B------:R-:W-:Y:S01]  /*0340*/  UMOV UR4, URZ ;  /* 0x000000ff00047c82 */ /* 0x000fe20008000000 */
[----:B------:R-:W-:Y:S02]  /*0350*/  LEA R16, R16, UR5, 0x2 ;  /* 0x0000000510107c11 */ /* 0x000fe4000f8e10ff */
[----:B------:R-:W-:Y:S02]  /*0360*/  IADD3 R17, PT, PT, R17, 0x10, RZ ;  /* 0x0000001011117810 */ /* 0x000fe40007ffe0ff */
[----:B------:R-:W-:-:S07]  /*0370*/  LEA R18, R11, UR5, 0x2 ;  /* 0x000000050b127c11 */ /* 0x000fce000f8e10ff */
.L_x_6:
[----:B0-----:R-:W0:Y:S01]  /*0380*/  LDC R7, c[0x0][0x398] ;  /* 0x0000e600ff077b82 */ /* 0x001e220000000800 */
[C---:B------:R-:W-:Y:S02]  /*0390*/  IMAD R20, R0.reuse, UR4, R9 ;  /* 0x0000000400147c24 */ /* 0x040fe4000f8e0209 */
[----:B------:R-:W-:-:S05]  /*03a0*/  IMAD R23, R0, UR4, R13 ;  /* 0x0000000400177c24 */ /* 0x000fca000f8e020d */
[----:B------:R-:W1:Y:S08]  /*03b0*/  LDC.64 R4, c[0x0][0x380] ;  /* 0x0000e000ff047b82 */ /* 0x000e700000000a00 */
[----:B------:R-:W2:Y:S01]  /*03c0*/  LDC.64 R2, c[0x0][0x388] ;  /* 0x0000e200ff027b82 */ /* 0x000ea20000000a00 */
[----:B0-----:R-:W-:Y:S02]  /*03d0*/  IMAD R25, R20, R7, R10 ;  /* 0x0000000714197224 */ /* 0x001fe400078e020a */
[----:B-1----:R-:W-:-:S06]  /*03e0*/  IMAD.WIDE R4, R23, 0x4, R4 ;  /* 0x0000000417047825 */ /* 0x002fcc00078e0204 */
[----:B------:R-:W3:Y:S01]  /*03f0*/  LDG.E R4, desc[UR8][R4.64] ;  /* 0x0000000804047981 */ /* 0x000ee2000c1e1900 */
[----:B--2---:R-:W-:-:S06]  /*0400*/  IMAD.WIDE R2, R25, 0x4, R2 ;  /* 0x0000000419027825 */ /* 0x004fcc00078e0202 */
[----:B------:R-:W2:Y:S01]  /*0410*/  LDG.E R3, desc[UR8][R2.64] ;  /* 0x0000000802037981 */ /* 0x000ea2000c1e1900 */
[----:B------:R-:W-:Y:S01]  /*0420*/  ISETP.GE.U32.AND P1, PT, R0, 0x8, PT ;  /* 0x000000080000780c */ /* 0x000fe20003f26070 */
[----:B------:R-:W-:Y:S01]  /*0430*/  UIADD3 UR4, UPT, UPT, UR4, 0x1, URZ ;  /* 0x0000000104047890 */ /* 0x000fe2000fffe0ff */
[----:B------:R-:W-:-:S05]  /*0440*/  IMAD.MOV.U32 R23, RZ, RZ, RZ ;  /* 0x000000ffff177224 */ /* 0x000fca00078e00ff */
[----:B------:R-:W-:Y:S01]  /*0450*/  ISETP.NE.AND P0, PT, R6, UR4, PT ;  /* 0x0000000406007c0c */ /* 0x000fe2000bf05270 */
[----:B---3--:R0:W-:Y:S04]  /*0460*/  STS [R15], R4 ;  /* 0x000000040f007388 */ /* 0x0081e80000000800 */
[----:B--2---:R0:W-:Y:S01]  /*0470*/  STS [R16], R3 ;  /* 0x0000000310007388 */ /* 0x0041e20000000800 */
[----:B------:R-:W-:Y:S06]  /*0480*/  BAR.SYNC.DEFER_BLOCKING 0x0 ;  /* 0x0000000000007b1d */ /* 0x000fec0000010000 */
[----:B------:R-:W-:Y:S05]  /*0490*/  @!P1 BRA `(.L_x_1) ;  /* 0x0000000000a49947 */ /* 0x000fea0003800000 */
[----:B0-----:R-:W-:Y:S01]  /*04a0*/  LOP3.LUT R4, R0, 0xfffffff8, RZ, 0xc0, !PT ;  /* 0xfffffff800047812 */ /* 0x001fe200078ec0ff */
[----:B------:R-:W-:Y:S01]  /*04b0*/  IMAD.MOV.U32 R3, RZ, RZ, R18 ;  /* 0x000000ffff037224 */ /* 0x000fe200078e0012 */
[----:B------:R-:W-:Y:S02]  /*04c0*/  MOV R2, R17 ;  /* 0x0000001100027202 */ /* 0x000fe40000000f00 */
[----:B------:R-:W-:-:S07]  /*04d0*/  IADD3 R4, PT, PT, -R4, RZ, RZ ;  /* 0x000000ff04047210 */ /* 0x000fce0007ffe1ff */
.L_x_2:
[----:B------:R-:W-:Y:S01]  /*04e0*/  LDS R20, [R2+-0x10] ;  /* 0xfffff00002147984 */ /* 0x000fe20000000800 */
[----:B------:R-:W-:Y:S01]  /*04f0*/  IMAD R23, R0, 0x4, R3 ;  /* 0x0000000400177824 */ /* 0x000fe200078e0203 */
[----:B------:R-:W-:Y:S02]  /*0500*/  IADD3 R4, PT, PT, R4, 0x8, RZ ;  /* 0x0000000804047810 */ /* 0x000fe40007ffe0ff */
[----:B------:R0:W1:Y:S02]  /*0510*/  LDS R5, [R3] ;  /* 0x0000000003057984 */ /* 0x0000640000000800 */
[----:B------:R-:W-:Y:S02]  /*0520*/  LEA R25, R0, R23, 0x2 ;  /* 0x0000001700197211 */ /* 0x000fe400078e10ff */
[----:B------:R-:W-:Y:S01]  /*0530*/  LDS R22, [R2+-0xc] ;  /* 0xfffff40002167984 */ /* 0x000fe20000000800 */
[----:B------:R-:W-:Y:S02]  /*0540*/  ISETP.NE.AND P1, PT, R4, RZ, PT ;  /* 0x000000ff0400720c */ /* 0x000fe40003f25270 */
[C---:B------:R-:W-:Y:S01]  /*0550*/  IMAD R27, R0.reuse, 0x4, R25 ;  /* 0x00000004001b7824 */ /* 0x040fe200078e0219 */
[----:B------:R2:W3:Y:S01]  /*0560*/  LDS R24, [R23] ;  /* 0x0000000017187984 */ /* 0x0004e20000000800 */
[----:B0-----:R-:W-:-:S03]  /*0570*/  IMAD R3, R0, 0x20, R3 ;  /* 0x0000002000037824 */ /* 0x001fc600078e0203 */
[C---:B------:R-:W-:Y:S01]  /*0580*/  LEA R29, R0.reuse, R27, 0x2 ;  /* 0x0000001b001d7211 */ /* 0x040fe200078e10ff */
[----:B------:R-:W-:Y:S04]  /*0590*/  LDS R26, [R2+-0x4] ;  /* 0xfffffc00021a7984 */ /* 0x000fe80000000800 */
[----:B------:R-:W-:Y:S01]  /*05a0*/  LDS R28, [R27] ;  /* 0x000000001b1c7984 */ /* 0x000fe20000000800 */
[----:B--2---:R-:W-:Y:S02]  /*05b0*/  IMAD R23, R0, 0x4, R29 ;  /* 0x0000000400177824 */ /* 0x004fe400078e021d */
[----:B-1----:R-:W-:Y:S02]  /*05c0*/  IMAD R19, R20, R5, R19 ;  /* 0x0000000514137224 */ /* 0x002fe400078e0213 */
[----:B------:R-:W-:Y:S04]  /*05d0*/  LDS R5, [R2+-0x8] ;  /* 0xfffff80002057984 */ /* 0x000fe80000000800 */
[----:B------:R0:W1:Y:S01]  /*05e0*/  LDS R20, [R25] ;  /* 0x0000000019147984 */ /* 0x0000620000000800 */
[----:B---3--:R-:W-:-:S03]  /*05f0*/  IMAD R24, R22, R24, R19 ;  /* 0x0000001816187224 */ /* 0x008fc600078e0213 */
[----:B------:R-:W-:Y:S04]  /*0600*/  LDS R19, [R2] ;  /* 0x0000000002137984 */ /* 0x000fe80000000800 */
[----:B------:R-:W2:Y:S01]  /*0610*/  LDS R22, [R29] ;  /* 0x000000001d167984 */ /* 0x000ea20000000800 */
[----:B0-----:R-:W-:Y:S01]  /*0620*/  LEA R25, R0, R23, 0x2 ;  /* 0x0000001700197211 */ /* 0x001fe200078e10ff */
[----:B-1----:R-:W-:Y:S02]  /*0630*/  IMAD R5, R5, R20, R24 ;  /* 0x0000001405057224 */ /* 0x002fe400078e0218 */
[----:B------:R-:W-:Y:S02]  /*0640*/  LDS R20, [R2+0x4] ;  /* 0x0000040002147984 */ /* 0x000fe40000000800 */
[----:B------:R-:W-:-:S02]  /*0650*/  IMAD R26, R26, R28, R5 ;  /* 0x0000001c1a1a7224 */ /* 0x000fc400078e0205 */
[----:B------:R-:W0:Y:S02]  /*0660*/  LDS R5, [R23] ;  /* 0x0000000017057984 */ /* 0x000e240000000800 */
[----:B--2---:R-:W-:Y:S02]  /*0670*/  IMAD R19, R19, R22, R26 ;  /* 0x0000001613137224 */ /* 0x004fe400078e021a */
[----:B------:R-:W-:Y:S01]  /*0680*/  IMAD R26, R0, 0x4, R25 ;  /* 0x00000004001a7824 */ /* 0x000fe200078e0219 */
[----:B------:R-:W-:Y:S04]  /*0690*/  LDS R22, [R2+0x8] ;  /* 0x0000080002167984 */ /* 0x000fe80000000800 */
[----:B------:R-:W1:Y:S04]  /*06a0*/  LDS R25, [R25] ;  /* 0x0000000019197984 */ /* 0x000e680000000800 */
[----:B------:R-:W-:Y:S04]  /*06b0*/  LDS R26, [R26] ;  /* 0x000000001a1a7984 */ /* 0x000fe80000000800 */
[----:B------:R2:W3:Y:S02]  /*06c0*/  LDS R24, [R2+0xc] ;  /* 0x00000c0002187984 */ /* 0x0004e40000000800 */
[----:B--2---:R-:W-:Y:S01]  /*06d0*/  IADD3 R2, PT, PT, R2, 0x20, RZ ;  /* 0x0000002002027810 */ /* 0x004fe20007ffe0ff */
[----:B0-----:R-:W-:-:S04]  /*06e0*/  IMAD R5, R20, R5, R19 ;  /* 0x0000000514057224 */ /* 0x001fc800078e0213 */
[----:B-1----:R-:W-:-:S04]  /*06f0*/  IMAD R5, R22, R25, R5 ;  /* 0x0000001916057224 */ /* 0x002fc800078e0205 */
[----:B---3--:R-:W-:Y:S01]  /*0700*/  IMAD R19, R24, R26, R5 ;  /* 0x0000001a18137224 */ /* 0x008fe200078e0205 */
[----:B------:R-:W-:Y:S06]  /*0710*/  @P1 BRA `(.L_x_2) ;  /* 0xfffffffc00701947 */ /* 0x000fec000383ffff */
[----:B------:R-:W-:-:S07]  /*0720*/  IMAD.MOV.U32 R23, RZ, RZ, R14 ;  /* 0x000000ffff177224 */ /* 0x000fce00078e000e */
.L_x_1:
[----:B------:R-:W-:-:S13]  /*0730*/  ISETP.NE.AND P1, PT, R21, RZ, PT ;  /* 0x000000ff1500720c */ /* 0x000fda0003f25270 */
[----:B------:R-:W-:Y:S05]  /*0740*/  @!P1 BRA `(.L_x_3) ;  /* 0x0000000400009947 */ /* 0x000fea0003800000 */
[----:B------:R-:W-:Y:S02]  /*0750*/  IADD3 R2, PT, PT, R21, -0x1, RZ ;  /* 0xffffffff15027810 */ /* 0x000fe40007ffe0ff */
[----:B------:R-:W-:Y:S02]  /*0760*/  LOP3.LUT P2, R26, R0, 0x3, RZ, 0xc0, !PT ;  /* 0x00000003001a7812 */ /* 0x000fe4000784c0ff */
[----:B------:R-:W-:-:S13]  /*0770*/  ISETP.GE.U32.AND P1, PT, R2, 0x3, PT ;  /* 0x000000030200780c */ /* 0x000fda0003f26070 */
[----:B------:R-:W-:Y:S05]  /*0780*/  @!P1 BRA `(.L_x_4) ;  /* 0x0000000000649947 */ /* 0x000fea0003800000 */
[----:B------:R-:W1:Y:S01]  /*0790*/  S2UR UR6, SR_CgaCtaId ;  /* 0x00000000000679c3 */ /* 0x000e620000008800 */
[----:B------:R-:W-:Y:S01]  /*07a0*/  UMOV UR5, 0x400 ;  /* 0x0000040000057882 */ /* 0x000fe20000000000 */
[C---:B0-----:R-:W-:Y:S01]  /*07b0*/  IMAD R3, R23.reuse, R0, R11 ;  /* 0x0000000017037224 */ /* 0x041fe200078e020b */
[----:B------:R-:W-:Y:S01]  /*07c0*/  UIADD3 UR7, UPT, UPT, UR5, 0x400, URZ ;  /* 0x0000040005077890 */ /* 0x000fe2000fffe0ff */
[----:B------:R-:W-:Y:S02]  /*07d0*/  IMAD.IADD R2, R12, 0x1, R23 ;  /* 0x000000010c027824 */ /* 0x000fe400078e0217 */
[----:B------:R-:W-:Y:S01]  /*07e0*/  VIADD R23, R23, 0x4 ;  /* 0x0000000417177836 */ /* 0x000fe20000000000 */
[----:B-1----:R-:W-:Y:S02]  /*07f0*/  ULEA UR7, UR6, UR7, 0x18 ;  /* 0x0000000706077291 */ /* 0x002fe4000f8ec0ff */
[----:B------:R-:W-:-:S04]  /*0800*/  ULEA UR5, UR6, UR5, 0x18 ;  /* 0x0000000506057291 */ /* 0x000fc8000f8ec0ff */
[----:B------:R-:W-:Y:S02]  /*0810*/  LEA R27, R3, UR7, 0x2 ;  /* 0x00000007031b7c11 */ /* 0x000fe4000f8e10ff */
[----:B------:R-:W-:Y:S02]  /*0820*/  LEA R24, R2, UR5, 0x2 ;  /* 0x0000000502187c11 */ /* 0x000fe4000f8e10ff */
[C---:B------:R-:W-:Y:S01]  /*0830*/  LEA R29, R0.reuse, R27, 0x2 ;  /* 0x0000001b001d7211 */ /* 0x040fe200078e10ff */
[----:B------:R-:W-:Y:S04]  /*0840*/  LDS R22, [R27] ;  /* 0x000000001b167984 */ /* 0x000fe80000000800 */
[----:B------:R-:W0:Y:S01]  /*0850*/  LDS R4, [R24] ;  /* 0x0000000018047984 */ /* 0x000e220000000800 */
[----:B------:R-:W-:-:S03]  /*0860*/  IMAD R28, R0, 0x4, R29 ;  /* 0x00000004001c7824 */ /* 0x000fc600078e021d */
[----:B------:R-:W-:Y:S04]  /*0870*/  LDS R3, [R24+0x4] ;  /* 0x0000040018037984 */ /* 0x000fe80000000800 */
[----:B------:R-:W1:Y:S04]  /*0880*/  LDS R20, [R29] ;  /* 0x000000001d147984 */ /* 0x000e680000000800 */
[----:B------:R2:W-:Y:S04]  /*0890*/  LDS R2, [R28] ;  /* 0x000000001c027984 */ /* 0x0005e80000000800 */
[----:B------:R-:W3:Y:S01]  /*08a0*/  LDS R25, [R24+0x8] ;  /* 0x0000080018197984 */ /* 0x000ee20000000800 */
[----:B--2---:R-:W-:-:S03]  /*08b0*/  LEA R28, R0, R28, 0x2 ;  /* 0x0000001c001c7211 */ /* 0x004fc600078e10ff */
[----:B------:R-:W-:Y:S04]  /*08c0*/  LDS R5, [R24+0xc] ;  /* 0x00000c0018057984 */ /* 0x000fe80000000800 */
[----:B------:R-:W2:Y:S01]  /*08d0*/  LDS R28, [R28] ;  /* 0x000000001c1c7984 */ /* 0x000ea20000000800 */
[----:B0-----:R-:W-:-:S04]  /*08e0*/  IMAD R4, R4, R22, R19 ;  /* 0x0000001604047224 */ /* 0x001fc800078e0213 */
[----:B-1----:R-:W-:-:S04]  /*08f0*/  IMAD R3, R3, R20, R4 ;  /* 0x0000001403037224 */ /* 0x002fc800078e0204 */
[----:B---3--:R-:W-:-:S04]  /*0900*/  IMAD R2, R25, R2, R3 ;  /* 0x0000000219027224 */ /* 0x008fc800078e0203 */
[----:B--2---:R-:W-:-:S07]  /*0910*/  IMAD R19, R5, R28, R2 ;  /* 0x0000001c05137224 */ /* 0x004fce00078e0202 */
.L_x_4:
[----:B------:R-:W-:Y:S05]  /*0920*/  @!P2 BRA `(.L_x_3) ;  /* 0x000000000088a947 */ /* 0x000fea0003800000 */
[----:B------:R-:W-:Y:S02]  /*0930*/  ISETP.NE.AND P1, PT, R26, 0x1, PT ;  /* 0x000000011a00780c */ /* 0x000fe40003f25270 */
[----:B------:R-:W-:-:S04]  /*0940*/  LOP3.LUT R2, R0, 0x1, RZ, 0xc0, !PT ;  /* 0x0000000100027812 */ /* 0x000fc800078ec0ff */
[----:B------:R-:W-:-:S07]  /*0950*/  ISETP.NE.U32.AND P2, PT, R2, 0x1, PT ;  /* 0x000000010200780c */ /* 0x000fce0003f45070 */
[----:B------:R-:W-:Y:S06]  /*0960*/  @!P1 BRA `(.L_x_5) ;  /* 0x0000000000449947 */ /* 0x000fec0003800000 */
[----:B------:R-:W1:Y:S01]  /*0970*/  S2UR UR6, SR_CgaCtaId ;  /* 0x00000000000679c3 */ /* 0x000e620000008800 */
[----:B------:R-:W-:Y:S01]  /*0980*/  UMOV UR5, 0x400 ;  /* 0x0000040000057882 */ /* 0x000fe20000000000 */
[C---:B0-----:R-:W-:Y:S01]  /*0990*/  IMAD R3, R23.reuse, R0, R11 ;  /* 0x0000000017037224 */ /* 0x041fe200078e020b */
[----:B------:R-:W-:Y:S01]  /*09a0*/  UIADD3 UR7, UPT, UPT, UR5, 0x400, URZ ;  /* 0x0000040005077890 */ /* 0x000fe2000fffe0ff */
[----:B------:R-:W-:Y:S02]  /*09b0*/  IADD3 R2, PT, PT, R12, R23, RZ ;  /* 0x000000170c027210 */ /* 0x000fe40007ffe0ff */
[----:B------:R-:W-:Y:S01]  /*09c0*/  IADD3 R23, PT, PT, R23, 0x2, RZ ;  /* 0x0000000217177810 */ /* 0x000fe20007ffe0ff */
[----:B-1----:R-:W-:Y:S02]  /*09d0*/  ULEA UR7, UR6, UR7, 0x18 ;  /* 0x0000000706077291 */ /* 0x002fe4000f8ec0ff */
[----:B------:R-:W-:-:S04]  /*09e0*/  ULEA UR5, UR6, UR5, 0x18 ;  /* 0x0000000506057291 */ /* 0x000fc8000f8ec0ff */
[----:B------:R-:W-:Y:S02]  /*09f0*/  LEA R3, R3, UR7, 0x2 ;  /* 0x0000000703037c11 */ /* 0x000fe4000f8e10ff */
[----:B------:R-:W-:-:S03]  /*0a00*/  LEA R2, R2, UR5, 0x2 ;  /* 0x0000000502027c11 */ /* 0x000fc6000f8e10ff */
[----:B------:R-:W-:Y:S02]  /*0a10*/  IMAD R20, R0, 0x4, R3 ;  /* 0x0000000400147824 */ /* 0x000fe400078e0203 */
[----:B------:R-:W-:Y:S04]  /*0a20*/  LDS R4, [R2] ;  /* 0x0000000002047984 */ /* 0x000fe80000000800 */
[----:B------:R-:W0:Y:S04]  /*0a30*/  LDS R3, [R3] ;  /* 0x0000000003037984 */ /* 0x000e280000000800 */
[----:B------:R-:W-:Y:S04]  /*0a40*/  LDS R5, [R2+0x4] ;  /* 0x0000040002057984 */ /* 0x000fe80000000800 */
[----:B------:R-:W1:Y:S01]  /*0a50*/  LDS R20, [R20] ;  /* 0x0000000014147984 */ /* 0x000e620000000800 */
[----:B0-----:R-:W-:-:S04]  /*0a60*/  IMAD R4, R4, R3, R19 ;  /* 0x0000000304047224 */ /* 0x001fc800078e0213 */
[----:B-1----:R-:W-:-:S07]  /*0a70*/  IMAD R19, R5, R20, R4 ;  /* 0x0000001405137224 */ /* 0x002fce00078e0204 */
.L_x_5:
[----:B------:R-:W-:Y:S05]  /*0a80*/  @P2 BRA `(.L_x_3) ;  /* 0x0000000000302947 */ /* 0x000fea0003800000 */
[----:B------:R-:W1:Y:S01]  /*0a90*/  S2UR UR6, SR_CgaCtaId ;  /* 0x00000000000679c3 */ /* 0x000e620000008800 */
[----:B------:R-:W-:Y:S01]  /*0aa0*/  UMOV UR5, 0x400 ;  /* 0x0000040000057882 */ /* 0x000fe20000000000 */
[-C--:B0-----:R-:W-:Y:S01]  /*0ab0*/  IMAD R3, R0, R23.reuse, R11 ;  /* 0x0000001700037224 */ /* 0x081fe200078e020b */
[----:B------:R-:W-:Y:S01]  /*0ac0*/  UIADD3 UR7, UPT, UPT, UR5, 0x400, URZ ;  /* 0x0000040005077890 */ /* 0x000fe2000fffe0ff */
[----:B------:R-:W-:Y:S01]  /*0ad0*/  IADD3 R2, PT, PT, R12, R23, RZ ;  /* 0x000000170c027210 */ /* 0x000fe20007ffe0ff */
[----:B-1----:R-:W-:Y:S02]  /*0ae0*/  ULEA UR5, UR6, UR5, 0x18 ;  /* 0x0000000506057291 */ /* 0x002fe4000f8ec0ff */
[----:B------:R-:W-:-:S04]  /*0af0*/  ULEA UR7, UR6, UR7, 0x18 ;  /* 0x0000000706077291 */ /* 0x000fc8000f8ec0ff */
[----:B------:R-:W-:Y:S02]  /*0b00*/  LEA R2, R2, UR5, 0x2 ;  /* 0x0000000502027c11 */ /* 0x000fe4000f8e10ff */
[----:B------:R-:W-:-:S04]  /*0b10*/  LEA R3, R3, UR7, 0x2 ;  /* 0x0000000703037c11 */ /* 0x000fc8000f8e10ff */
[----:B------:R-:W-:Y:S04]  /*0b20*/  LDS R2, [R2] ;  /* 0x0000000002027984 */ /* 0x000fe80000000800 */
[----:B------:R-:W0:Y:S02]  /*0b30*/  LDS R3, [R3] ;  /* 0x0000000003037984 */ /* 0x000e240000000800 */
[----:B0-----:R-:W-:-:S07]  /*0b40*/  IMAD R19, R2, R3, R19 ;  /* 0x0000000302137224 */ /* 0x001fce00078e0213 */
.L_x_3:
[----:B------:R-:W-:Y:S06]  /*0b50*/  BAR.SYNC.DEFER_BLOCKING 0x0 ;  /* 0x0000000000007b1d */ /* 0x000fec0000010000 */
[----:B------:R-:W-:Y:S05]  /*0b60*/  @P0 BRA `(.L_x_6) ;  /* 0xfffffff800040947 */ /* 0x000fea000383ffff */
.L_x_0:
[----:B0-----:R-:W0:Y:S01]  /*0b70*/  LDC.64 R2, c[0x0][0x390] ;  /* 0x0000e400ff027b82 */ /* 0x001e220000000a00 */
[----:B------:R-:W-:-:S04]  /*0b80*/  IMAD R7, R8, R7, R10 ;  /* 0x0000000708077224 */ /* 0x000fc800078e020a */
[----:B0-----:R-:W-:-:S05]  /*0b90*/  IMAD.WIDE R2, R7, 0x4, R2 ;  /* 0x0000000407027825 */ /* 0x001fca00078e0202 */
[----:B------:R-:W-:Y:S01]  /*0ba0*/  STG.E desc[UR8][R2.64], R19 ;  /* 0x0000001302007986 */ /* 0x000fe2000c101908 */
[----:B------:R-:W-:Y:S05]  /*0bb0*/  EXIT ;  /* 0x000000000000794d */ /* 0x000fea0003800000 */
.L_x_7:
[----:B------:R-:W-:-:S00]  /*0bc0*/  BRA `(.L_x_7) ;  /* 0xfffffffc00fc7947 */ /* 0x000fc0000383ffff */
[----:B------:R-:W-:-:S00]  /*0bd0*/  NOP ;  /* 0x0000000000007918 */ /* 0x000fc00000000000 */
        /* <DEDUP_REMOVED lines=10> */
.L_x_8:


//--------------------- .nv.shared._Z9matrixMulPiS_S_i --------------------------
	.section	.nv.shared._Z9matrixMulPiS_S_i,"aw",@nobits
	.sectionflags	@""
	.align	4
.nv.shared._Z9matrixMulPiS_S_i:
	.zero		3072


//--------------------- .nv.shared.reserved.0     --------------------------
	.section	.nv.shared.reserved.0,"aw",@nobits
	.weak		__nv_reservedSMEM_offset_0_alias
	.size		__nv_reservedSMEM_offset_0_alias, 0, 64
	.other		__nv_reservedSMEM_offset_0_alias,@"STO_CUDA_RESERVED_SHARED STV_DEFAULT"
__nv_reservedSMEM_offset_0_alias:
	.zero		0
	.zero		64


//--------------------- .nv.constant0._Z9matrixMulPiS_S_i --------------------------
	.section	.nv.constant0._Z9matrixMulPiS_S_i,"a",@progbits
	.sectionflags	@""
	.align	4
.nv.constant0._Z9matrixMulPiS_S_i:
	.zero		924


//--------------------- SYMBOLS --------------------------

	.type		.nv.reservedSmem.offset0,@object
	.size		.nv.reservedSmem.offset0,0x4
	.type		.nv.reservedSmem.cap,@object
	.size		.nv.reservedSmem.cap,0x4
